//
// Generated by NVIDIA NVVM Compiler
//
// Compiler Build ID: CL-36424714
// Cuda compilation tools, release 13.0, V13.0.88
// Based on NVVM 20.0.0
//

.version 9.0
.target sm_100
.address_size 64

	// .globl	_Z8gpu_HeatPfS_i

.visible .entry _Z8gpu_HeatPfS_i(
	.param .u64 .ptr .align 1 _Z8gpu_HeatPfS_i_param_0,
	.param .u64 .ptr .align 1 _Z8gpu_HeatPfS_i_param_1,
	.param .u32 _Z8gpu_HeatPfS_i_param_2
)
{
	.reg .b32 	%r<12>;
	.reg .b32 	%f<9>;
	.reg .b64 	%rd<17>;

	ld.param.u64 	%rd1, [_Z8gpu_HeatPfS_i_param_0];
	ld.param.u64 	%rd2, [_Z8gpu_HeatPfS_i_param_1];
	ld.param.u32 	%r1, [_Z8gpu_HeatPfS_i_param_2];
	cvta.to.global.u64 	%rd3, %rd2;
	cvta.to.global.u64 	%rd4, %rd1;
	mov.u32 	%r2, %tid.x;
	mov.u32 	%r3, %ntid.x;
	mov.u32 	%r4, %ctaid.x;
	mad.lo.s32 	%r5, %r3, %r4, %r2;
	add.s32 	%r6, %r1, -2;
	div.s32 	%r7, %r5, %r6;
	mul.lo.s32 	%r8, %r7, %r6;
	sub.s32 	%r9, %r5, %r8;
	mad.lo.s32 	%r10, %r1, %r7, %r1;
	add.s32 	%r11, %r10, %r9;
	cvt.s64.s32 	%rd5, %r1;
	cvt.s64.s32 	%rd6, %r11;
	sub.s64 	%rd7, %rd6, %rd5;
	shl.b64 	%rd8, %rd7, 2;
	add.s64 	%rd9, %rd4, %rd8;
	ld.global.f32 	%f1, [%rd9+4];
	add.s64 	%rd10, %rd6, %rd5;
	shl.b64 	%rd11, %rd10, 2;
	add.s64 	%rd12, %rd4, %rd11;
	ld.global.f32 	%f2, [%rd12+4];
	add.f32 	%f3, %f1, %f2;
	mul.wide.s32 	%rd13, %r1, 4;
	add.s64 	%rd14, %rd9, %rd13;
	ld.global.f32 	%f4, [%rd14];
	add.f32 	%f5, %f3, %f4;
	ld.global.f32 	%f6, [%rd14+8];
	add.f32 	%f7, %f5, %f6;
	mul.wide.s32 	%rd15, %r11, 4;
	add.s64 	%rd16, %rd3, %rd15;
	mul.f32 	%f8, %f7, 0f3E800000;
	st.global.f32 	[%rd16+4], %f8;
	ret;

}


// ===== COMPILED SASS (sm_100) =====

	.target	sm_100

	.elftype	@"ET_EXEC"


//--------------------- .note.nv.tkinfo           --------------------------
	.section	.note.nv.tkinfo,"",@"SHT_NOTE"
	.sectionflags	@"SHF_NOTE_NV_TKINFO"
	.tkinfo
        /*0018*/ 	.word	0x00000002
        /*0030*/ 	.string	""
        /*0030*/ 	.string	"ptxas"
        /*0030*/ 	.string	"Cuda compilation tools, release 13.0, V13.0.88"
        /*0030*/ 	.string	"Build cuda_13.0.r13.0/compiler.36424714_0"
        /*0030*/ 	.string	"-arch sm_100 -m 64 "



//--------------------- .note.nv.cuinfo           --------------------------
	.section	.note.nv.cuinfo,"",@"SHT_NOTE"
	.sectionflags	@"SHF_NOTE_NV_CUINFO"
        /*0018*/ 	.short	0x0002
        /*001a*/ 	.short	0x0064
        /*001c*/ 	.short	0x0082
	.zero		2


//--------------------- .nv.info                  --------------------------
	.section	.nv.info,"",@"SHT_CUDA_INFO"
	.align	4


	//----- nvinfo : EIATTR_REGCOUNT
	.align		4
        /*0000*/ 	.byte	0x04, 0x2f
        /*0002*/ 	.short	(.L_1 - .L_0)
	.align		4
.L_0:
        /*0004*/ 	.word	index@(_Z8gpu_HeatPfS_i)
        /*0008*/ 	.word	0x00000012


	//----- nvinfo : EIATTR_FRAME_SIZE
	.align		4
.L_1:
        /*000c*/ 	.byte	0x04, 0x11
        /*000e*/ 	.short	(.L_3 - .L_2)
	.align		4
.L_2:
        /*0010*/ 	.word	index@(_Z8gpu_HeatPfS_i)
        /*0014*/ 	.word	0x00000000


	//----- nvinfo : EIATTR_MIN_STACK_SIZE
	.align		4
.L_3:
        /*0018*/ 	.byte	0x04, 0x12
        /*001a*/ 	.short	(.L_5 - .L_4)
	.align		4
.L_4:
        /*001c*/ 	.word	index@(_Z8gpu_HeatPfS_i)
        /*0020*/ 	.word	0x00000000
.L_5:


//--------------------- .nv.compat                --------------------------
	.section	.nv.compat,"",@"SHT_CUDA_COMPAT_INFO"
	.align	4
        /*0000*/ 	.byte	0x02, 0x09, 0x00, 0x00, 0x02, 0x02, 0x01, 0x00, 0x02, 0x05, 0x05, 0x00, 0x03, 0x07, 0x01, 0x01
        /*0010*/ 	.byte	0x02, 0x03, 0x00, 0x00, 0x02, 0x06, 0x01, 0x00, 0x04, 0x0b, 0x08, 0x00, 0x09, 0x00, 0x00, 0x00
        /*0020*/ 	.byte	0x00, 0x00, 0x00, 0x00


//--------------------- .nv.info._Z8gpu_HeatPfS_i --------------------------
	.section	.nv.info._Z8gpu_HeatPfS_i,"",@"SHT_CUDA_INFO"
	.sectionflags	@""
	.align	4


	//----- nvinfo : EIATTR_CUDA_API_VERSION
	.align		4
        /*0000*/ 	.byte	0x04, 0x37
        /*0002*/ 	.short	(.L_7 - .L_6)
.L_6:
        /*0004*/ 	.word	0x00000082


	//----- nvinfo : EIATTR_KPARAM_INFO
	.align		4
.L_7:
        /*0008*/ 	.byte	0x04, 0x17
        /*000a*/ 	.short	(.L_9 - .L_8)
.L_8:
        /*000c*/ 	.word	0x00000000
        /*0010*/ 	.short	0x0002
        /*0012*/ 	.short	0x0010
        /*0014*/ 	.byte	0x00, 0xf0, 0x11, 0x00


	//----- nvinfo : EIATTR_KPARAM_INFO
	.align		4
.L_9:
        /*0018*/ 	.byte	0x04, 0x17
        /*001a*/ 	.short	(.L_11 - .L_10)
.L_10:
        /*001c*/ 	.word	0x00000000
        /*0020*/ 	.short	0x0001
        /*0022*/ 	.short	0x0008
        /*0024*/ 	.byte	0x00, 0xf5, 0x21, 0x00


	//----- nvinfo : EIATTR_KPARAM_INFO
	.align		4
.L_11:
        /*0028*/ 	.byte	0x04, 0x17
        /*002a*/ 	.short	(.L_13 - .L_12)
.L_12:
        /*002c*/ 	.word	0x00000000
        /*0030*/ 	.short	0x0000
        /*0032*/ 	.short	0x0000
        /*0034*/ 	.byte	0x00, 0xf5, 0x21, 0x00


	//----- nvinfo : EIATTR_SPARSE_MMA_MASK
	.align		4
.L_13:
        /*0038*/ 	.byte	0x03, 0x50
        /*003a*/ 	.short	0x0000


	//----- nvinfo : EIATTR_MAXREG_COUNT
	.align		4
        /*003c*/ 	.byte	0x03, 0x1b
        /*003e*/ 	.short	0x00ff


	//----- nvinfo : EIATTR_MERCURY_ISA_VERSION
	.align		4
        /*0040*/ 	.byte	0x03, 0x5f
        /*0042*/ 	.short	0x0101


	//----- nvinfo : EIATTR_VRC_CTA_INIT_COUNT
	.align		4
        /*0044*/ 	.byte	0x02, 0x4a
	.zero		1
	.zero		1


	//----- nvinfo : EIATTR_EXIT_INSTR_OFFSETS
	.align		4
        /*0048*/ 	.byte	0x04, 0x1c
        /*004a*/ 	.short	(.L_15 - .L_14)


	//   ....[0]....
.L_14:
        /*004c*/ 	.word	0x000003b0


	//----- nvinfo : EIATTR_CBANK_PARAM_SIZE
	.align		4
.L_15:
        /*0050*/ 	.byte	0x03, 0x19
        /*0052*/ 	.short	0x0014


	//----- nvinfo : EIATTR_PARAM_CBANK
	.align		4
        /*0054*/ 	.byte	0x04, 0x0a
        /*0056*/ 	.short	(.L_17 - .L_16)
	.align		4
.L_16:
        /*0058*/ 	.word	index@(.nv.constant0._Z8gpu_HeatPfS_i)
        /*005c*/ 	.short	0x0380
        /*005e*/ 	.short	0x0014


	//----- nvinfo : EIATTR_SW_WAR
	.align		4
.L_17:
        /*0060*/ 	.byte	0x04, 0x36
        /*0062*/ 	.short	(.L_19 - .L_18)
.L_18:
        /*0064*/ 	.word	0x00000008
.L_19:


//--------------------- .nv.callgraph             --------------------------
	.section	.nv.callgraph,"",@"SHT_CUDA_CALLGRAPH"
	.align	4
	.sectionentsize	8
	.align		4
        /*0000*/ 	.word	0x00000000
	.align		4
        /*0004*/ 	.word	0xffffffff
	.align		4
        /*0008*/ 	.word	0x00000000
	.align		4
        /*000c*/ 	.word	0xfffffffe
	.align		4
        /*0010*/ 	.word	0x00000000
	.align		4
        /*0014*/ 	.word	0xfffffffd
	.align		4
        /*0018*/ 	.word	0x00000000
	.align		4
        /*001c*/ 	.word	0xfffffffc


//--------------------- .text._Z8gpu_HeatPfS_i    --------------------------
	.section	.text._Z8gpu_HeatPfS_i,"ax",@progbits
	.align	128
        .global         _Z8gpu_HeatPfS_i
        .type           _Z8gpu_HeatPfS_i,@function
        .size           _Z8gpu_HeatPfS_i,(.L_x_1 - _Z8gpu_HeatPfS_i)
        .other          _Z8gpu_HeatPfS_i,@"STO_CUDA_ENTRY STV_DEFAULT"
_Z8gpu_HeatPfS_i:
.text._Z8gpu_HeatPfS_i:
[----:B------:R-:W-:Y:S08]  /*0000*/  LDC R1, c[0x0][0x37c] ;  /* 0x0000df00ff017b82 */ /* 0x000ff00000000800 */
[----:B------:R-:W0:Y:S01]  /*0010*/  LDC R0, c[0x0][0x390] ;  /* 0x0000e400ff007b82 */ /* 0x000e220000000800 */
[----:B------:R-:W1:Y:S01]  /*0020*/  S2R R4, SR_TID.X ;  /* 0x0000000000047919 */ /* 0x000e620000002100 */
[----:B------:R-:W1:Y:S01]  /*0030*/  LDCU UR4, c[0x0][0x360] ;  /* 0x00006c00ff0477ac */ /* 0x000e620008000800 */
[----:B------:R-:W1:Y:S01]  /*0040*/  S2R R7, SR_CTAID.X ;  /* 0x0000000000077919 */ /* 0x000e620000002500 */
[----:B------:R-:W2:Y:S01]  /*0050*/  LDCU.64 UR6, c[0x0][0x380] ;  /* 0x00007000ff0677ac */ /* 0x000ea20008000a00 */
[----:B0-----:R-:W-:-:S05]  /*0060*/  VIADD R5, R0, 0xfffffffe ;  /* 0xfffffffe00057836 */ /* 0x001fca0000000000 */
[----:B------:R-:W-:-:S04]  /*0070*/  IABS R9, R5 ;  /* 0x0000000500097213 */ /* 0x000fc80000000000 */
[----:B------:R-:W0:Y:S01]  /*0080*/  I2F.RP R6, R9 ;  /* 0x0000000900067306 */ /* 0x000e220000209400 */
[----:B-1----:R-:W-:Y:S01]  /*0090*/  IMAD R4, R7, UR4, R4 ;  /* 0x0000000407047c24 */ /* 0x002fe2000f8e0204 */
[----:B------:R-:W1:Y:S06]  /*00a0*/  LDCU.64 UR4, c[0x0][0x358] ;  /* 0x00006b00ff0477ac */ /* 0x000e6c0008000a00 */
[----:B0-----:R-:W0:Y:S02]  /*00b0*/  MUFU.RCP R6, R6 ;  /* 0x0000000600067308 */ /* 0x001e240000001000 */
[----:B0-----:R-:W-:Y:S01]  /*00c0*/  VIADD R2, R6, 0xffffffe ;  /* 0x0ffffffe06027836 */ /* 0x001fe20000000000 */
[----:B------:R-:W-:-:S05]  /*00d0*/  IABS R6, R4 ;  /* 0x0000000400067213 */ /* 0x000fca0000000000 */
[----:B------:R0:W3:Y:S02]  /*00e0*/  F2I.FTZ.U32.TRUNC.NTZ R3, R2 ;  /* 0x0000000200037305 */ /* 0x0000e4000021f000 */
[----:B0-----:R-:W-:Y:S01]  /*00f0*/  IMAD.MOV.U32 R2, RZ, RZ, RZ ;  /* 0x000000ffff027224 */ /* 0x001fe200078e00ff */
[----:B---3--:R-:W-:-:S05]  /*0100*/  IADD3 R8, PT, PT, RZ, -R3, RZ ;  /* 0x80000003ff087210 */ /* 0x008fca0007ffe0ff */
[----:B------:R-:W-:Y:S01]  /*0110*/  IMAD R7, R8, R9, RZ ;  /* 0x0000000908077224 */ /* 0x000fe200078e02ff */
[----:B------:R-:W-:-:S03]  /*0120*/  IABS R8, R5 ;  /* 0x0000000500087213 */ /* 0x000fc60000000000 */
[----:B------:R-:W-:Y:S01]  /*0130*/  IMAD.HI.U32 R3, R3, R7, R2 ;  /* 0x0000000703037227 */ /* 0x000fe200078e0002 */
[----:B------:R-:W-:-:S05]  /*0140*/  IADD3 R2, PT, PT, RZ, -R8, RZ ;  /* 0x80000008ff027210 */ /* 0x000fca0007ffe0ff */
[----:B------:R-:W-:-:S04]  /*0150*/  IMAD.HI.U32 R3, R3, R6, RZ ;  /* 0x0000000603037227 */ /* 0x000fc800078e00ff */
[----:B------:R-:W-:-:S05]  /*0160*/  IMAD R2, R3, R2, R6 ;  /* 0x0000000203027224 */ /* 0x000fca00078e0206 */
[----:B------:R-:W-:-:S13]  /*0170*/  ISETP.GT.U32.AND P2, PT, R9, R2, PT ;  /* 0x000000020900720c */ /* 0x000fda0003f44070 */
[----:B------:R-:W-:Y:S01]  /*0180*/  @!P2 IMAD.IADD R2, R2, 0x1, -R9 ;  /* 0x000000010202a824 */ /* 0x000fe200078e0a09 */
[----:B------:R-:W-:Y:S02]  /*0190*/  @!P2 IADD3 R3, PT, PT, R3, 0x1, RZ ;  /* 0x000000010303a810 */ /* 0x000fe40007ffe0ff */
[----:B------:R-:W-:Y:S02]  /*01a0*/  ISETP.NE.AND P2, PT, R5, RZ, PT ;  /* 0x000000ff0500720c */ /* 0x000fe40003f45270 */
[----:B------:R-:W-:Y:S02]  /*01b0*/  ISETP.GE.U32.AND P0, PT, R2, R9, PT ;  /* 0x000000090200720c */ /* 0x000fe40003f06070 */
[----:B------:R-:W-:-:S04]  /*01c0*/  LOP3.LUT R2, R4, R5, RZ, 0x3c, !PT ;  /* 0x0000000504027212 */ /* 0x000fc800078e3cff */
[----:B------:R-:W-:-:S07]  /*01d0*/  ISETP.GE.AND P1, PT, R2, RZ, PT ;  /* 0x000000ff0200720c */ /* 0x000fce0003f26270 */
[----:B------:R-:W-:-:S06]  /*01e0*/  @P0 VIADD R3, R3, 0x1 ;  /* 0x0000000103030836 */ /* 0x000fcc0000000000 */
[----:B------:R-:W-:Y:S02]  /*01f0*/  @!P1 IADD3 R3, PT, PT, -R3, RZ, RZ ;  /* 0x000000ff03039210 */ /* 0x000fe40007ffe1ff */
[----:B------:R-:W-:-:S05]  /*0200*/  @!P2 LOP3.LUT R3, RZ, R5, RZ, 0x33, !PT ;  /* 0x00000005ff03a212 */ /* 0x000fca00078e33ff */
[----:B------:R-:W-:Y:S02]  /*0210*/  IMAD.MOV R2, RZ, RZ, -R3 ;  /* 0x000000ffff027224 */ /* 0x000fe400078e0a03 */
[----:B------:R-:W-:Y:S02]  /*0220*/  IMAD R3, R3, R0, R0 ;  /* 0x0000000003037224 */ /* 0x000fe400078e0200 */
[----:B------:R-:W-:Y:S01]  /*0230*/  IMAD R4, R5, R2, R4 ;  /* 0x0000000205047224 */ /* 0x000fe200078e0204 */
[----:B------:R-:W-:-:S04]  /*0240*/  SHF.R.S32.HI R2, RZ, 0x1f, R0 ;  /* 0x0000001fff027819 */ /* 0x000fc80000011400 */
[----:B------:R-:W-:-:S04]  /*0250*/  IADD3 R11, PT, PT, R4, R3, RZ ;  /* 0x00000003040b7210 */ /* 0x000fc80007ffe0ff */
[----:B------:R-:W-:Y:S02]  /*0260*/  SHF.R.S32.HI R3, RZ, 0x1f, R11 ;  /* 0x0000001fff037819 */ /* 0x000fe4000001140b */
[CC--:B------:R-:W-:Y:S02]  /*0270*/  IADD3 R6, P0, PT, R11.reuse, -R0.reuse, RZ ;  /* 0x800000000b067210 */ /* 0x0c0fe40007f1e0ff */
[----:B------:R-:W-:-:S03]  /*0280*/  IADD3 R4, P1, PT, R11, R0, RZ ;  /* 0x000000000b047210 */ /* 0x000fc60007f3e0ff */
[----:B------:R-:W-:Y:S01]  /*0290*/  IMAD.X R7, R3, 0x1, ~R2, P0 ;  /* 0x0000000103077824 */ /* 0x000fe200000e0e02 */
[----:B------:R-:W-:Y:S02]  /*02a0*/  IADD3.X R5, PT, PT, R2, R3, RZ, P1, !PT ;  /* 0x0000000302057210 */ /* 0x000fe40000ffe4ff */
[----:B--2---:R-:W-:Y:S02]  /*02b0*/  LEA R2, P0, R6, UR6, 0x2 ;  /* 0x0000000606027c11 */ /* 0x004fe4000f8010ff */
[----:B------:R-:W-:Y:S02]  /*02c0*/  LEA R8, P1, R4, UR6, 0x2 ;  /* 0x0000000604087c11 */ /* 0x000fe4000f8210ff */
[----:B------:R-:W-:Y:S02]  /*02d0*/  LEA.HI.X R3, R6, UR7, R7, 0x2, P0 ;  /* 0x0000000706037c11 */ /* 0x000fe400080f1407 */
[----:B------:R-:W-:Y:S01]  /*02e0*/  LEA.HI.X R9, R4, UR7, R5, 0x2, P1 ;  /* 0x0000000704097c11 */ /* 0x000fe200088f1405 */
[----:B------:R-:W0:Y:S01]  /*02f0*/  LDC.64 R6, c[0x0][0x388] ;  /* 0x0000e200ff067b82 */ /* 0x000e220000000a00 */
[----:B------:R-:W-:-:S02]  /*0300*/  IMAD.WIDE R4, R0, 0x4, R2 ;  /* 0x0000000400047825 */ /* 0x000fc400078e0202 */
[----:B-1----:R-:W2:Y:S04]  /*0310*/  LDG.E R2, desc[UR4][R2.64+0x4] ;  /* 0x0000040402027981 */ /* 0x002ea8000c1e1900 */
[----:B------:R-:W2:Y:S04]  /*0320*/  LDG.E R9, desc[UR4][R8.64+0x4] ;  /* 0x0000040408097981 */ /* 0x000ea8000c1e1900 */
[----:B------:R-:W3:Y:S04]  /*0330*/  LDG.E R13, desc[UR4][R4.64] ;  /* 0x00000004040d7981 */ /* 0x000ee8000c1e1900 */
[----:B------:R-:W4:Y:S01]  /*0340*/  LDG.E R15, desc[UR4][R4.64+0x8] ;  /* 0x00000804040f7981 */ /* 0x000f22000c1e1900 */
[----:B0-----:R-:W-:-:S04]  /*0350*/  IMAD.WIDE R6, R11, 0x4, R6 ;  /* 0x000000040b067825 */ /* 0x001fc800078e0206 */
[----:B--2---:R-:W-:-:S04]  /*0360*/  FADD R0, R2, R9 ;  /* 0x0000000902007221 */ /* 0x004fc80000000000 */
[----:B---3--:R-:W-:-:S04]  /*0370*/  FADD R0, R0, R13 ;  /* 0x0000000d00007221 */ /* 0x008fc80000000000 */
[----:B----4-:R-:W-:-:S04]  /*0380*/  FADD R0, R0, R15 ;  /* 0x0000000f00007221 */ /* 0x010fc80000000000 */
[----:B------:R-:W-:-:S05]  /*0390*/  FMUL R11, R0, 0.25 ;  /* 0x3e800000000b7820 */ /* 0x000fca0000400000 */
[----:B------:R-:W-:Y:S01]  /*03a0*/  STG.E desc[UR4][R6.64+0x4], R11 ;  /* 0x0000040b06007986 */ /* 0x000fe2000c101904 */
[----:B------:R-:W-:Y:S05]  /*03b0*/  EXIT ;  /* 0x000000000000794d */ /* 0x000fea0003800000 */
.L_x_0:
[----:B------:R-:W-:-:S00]  /*03c0*/  BRA `(.L_x_0) ;  /* 0xfffffffc00fc7947 */ /* 0x000fc0000383ffff */
[----:B------:R-:W-:-:S00]  /*03d0*/  NOP ;  /* 0x0000000000007918 */ /* 0x000fc00000000000 */
        /* <DEDUP_REMOVED lines=10> */
.L_x_1:


//--------------------- .nv.shared.reserved.0     --------------------------
	.section	.nv.shared.reserved.0,"aw",@nobits
	.weak		__nv_reservedSMEM_offset_0_alias
	.size		__nv_reservedSMEM_offset_0_alias, 0, 64
	.other		__nv_reservedSMEM_offset_0_alias,@"STO_CUDA_RESERVED_SHARED STV_DEFAULT"
__nv_reservedSMEM_offset_0_alias:
	.zero		0
	.zero		64


//--------------------- .nv.constant0._Z8gpu_HeatPfS_i --------------------------
	.section	.nv.constant0._Z8gpu_HeatPfS_i,"a",@progbits
	.sectionflags	@""
	.align	4
.nv.constant0._Z8gpu_HeatPfS_i:
	.zero		916


//--------------------- SYMBOLS --------------------------

	.type		.nv.reservedSmem.offset0,@object
	.size		.nv.reservedSmem.offset0,0x4
